//
// Generated by NVIDIA NVVM Compiler
//
// Compiler Build ID: CL-36424714
// Cuda compilation tools, release 13.0, V13.0.88
// Based on NVVM 20.0.0
//

.version 9.0
.target sm_100
.address_size 64

	// .globl	_Z19threadCountDataRacePi

.visible .entry _Z19threadCountDataRacePi(
	.param .u64 .ptr .align 1 _Z19threadCountDataRacePi_param_0
)
{
	.reg .b32 	%r<3>;
	.reg .b64 	%rd<3>;

	ld.param.u64 	%rd1, [_Z19threadCountDataRacePi_param_0];
	cvta.to.global.u64 	%rd2, %rd1;
	ld.global.u32 	%r1, [%rd2];
	add.s32 	%r2, %r1, 1;
	st.global.u32 	[%rd2], %r2;
	ret;

}
	// .globl	_Z12atomicGlobalPi
.visible .entry _Z12atomicGlobalPi(
	.param .u64 .ptr .align 1 _Z12atomicGlobalPi_param_0
)
{
	.reg .b32 	%r<2>;
	.reg .b64 	%rd<3>;

	ld.param.u64 	%rd1, [_Z12atomicGlobalPi_param_0];
	cvta.to.global.u64 	%rd2, %rd1;
	atom.global.add.u32 	%r1, [%rd2], 1;
	ret;

}


// ===== COMPILED SASS (sm_100) =====

	.target	sm_100

	.elftype	@"ET_EXEC"


//--------------------- .note.nv.tkinfo           --------------------------
	.section	.note.nv.tkinfo,"",@"SHT_NOTE"
	.sectionflags	@"SHF_NOTE_NV_TKINFO"
	.tkinfo
        /*0018*/ 	.word	0x00000002
        /*0030*/ 	.string	""
        /*0030*/ 	.string	"ptxas"
        /*0030*/ 	.string	"Cuda compilation tools, release 13.0, V13.0.88"
        /*0030*/ 	.string	"Build cuda_13.0.r13.0/compiler.36424714_0"
        /*0030*/ 	.string	"-arch sm_100 -m 64 "



//--------------------- .note.nv.cuinfo           --------------------------
	.section	.note.nv.cuinfo,"",@"SHT_NOTE"
	.sectionflags	@"SHF_NOTE_NV_CUINFO"
        /*0018*/ 	.short	0x0002
        /*001a*/ 	.short	0x0064
        /*001c*/ 	.short	0x0082
	.zero		2


//--------------------- .nv.info                  --------------------------
	.section	.nv.info,"",@"SHT_CUDA_INFO"
	.align	4


	//----- nvinfo : EIATTR_REGCOUNT
	.align		4
        /*0000*/ 	.byte	0x04, 0x2f
        /*0002*/ 	.short	(.L_1 - .L_0)
	.align		4
.L_0:
        /*0004*/ 	.word	index@(_Z19threadCountDataRacePi)
        /*0008*/ 	.word	0x00000008


	//----- nvinfo : EIATTR_FRAME_SIZE
	.align		4
.L_1:
        /*000c*/ 	.byte	0x04, 0x11
        /*000e*/ 	.short	(.L_3 - .L_2)
	.align		4
.L_2:
        /*0010*/ 	.word	index@(_Z19threadCountDataRacePi)
        /*0014*/ 	.word	0x00000000


	//----- nvinfo : EIATTR_REGCOUNT
	.align		4
.L_3:
        /*0018*/ 	.byte	0x04, 0x2f
        /*001a*/ 	.short	(.L_5 - .L_4)
	.align		4
.L_4:
        /*001c*/ 	.word	index@(_Z12atomicGlobalPi)
        /*0020*/ 	.word	0x00000008


	//----- nvinfo : EIATTR_FRAME_SIZE
	.align		4
.L_5:
        /*0024*/ 	.byte	0x04, 0x11
        /*0026*/ 	.short	(.L_7 - .L_6)
	.align		4
.L_6:
        /*0028*/ 	.word	index@(_Z12atomicGlobalPi)
        /*002c*/ 	.word	0x00000000


	//----- nvinfo : EIATTR_MIN_STACK_SIZE
	.align		4
.L_7:
        /*0030*/ 	.byte	0x04, 0x12
        /*0032*/ 	.short	(.L_9 - .L_8)
	.align		4
.L_8:
        /*0034*/ 	.word	index@(_Z12atomicGlobalPi)
        /*0038*/ 	.word	0x00000000


	//----- nvinfo : EIATTR_MIN_STACK_SIZE
	.align		4
.L_9:
        /*003c*/ 	.byte	0x04, 0x12
        /*003e*/ 	.short	(.L_11 - .L_10)
	.align		4
.L_10:
        /*0040*/ 	.word	index@(_Z19threadCountDataRacePi)
        /*0044*/ 	.word	0x00000000
.L_11:


//--------------------- .nv.compat                --------------------------
	.section	.nv.compat,"",@"SHT_CUDA_COMPAT_INFO"
	.align	4
        /*0000*/ 	.byte	0x02, 0x09, 0x00, 0x00, 0x02, 0x02, 0x01, 0x00, 0x02, 0x05, 0x05, 0x00, 0x03, 0x07, 0x01, 0x01
        /*0010*/ 	.byte	0x02, 0x03, 0x00, 0x00, 0x02, 0x06, 0x01, 0x00, 0x04, 0x0b, 0x08, 0x00, 0x09, 0x00, 0x00, 0x00
        /*0020*/ 	.byte	0x00, 0x00, 0x00, 0x00


//--------------------- .nv.info._Z12atomicGlobalPi --------------------------
	.section	.nv.info._Z12atomicGlobalPi,"",@"SHT_CUDA_INFO"
	.sectionflags	@""
	.align	4


	//----- nvinfo : EIATTR_CUDA_API_VERSION
	.align		4
        /*0000*/ 	.byte	0x04, 0x37
        /*0002*/ 	.short	(.L_13 - .L_12)
.L_12:
        /*0004*/ 	.word	0x00000082


	//----- nvinfo : EIATTR_KPARAM_INFO
	.align		4
.L_13:
        /*0008*/ 	.byte	0x04, 0x17
        /*000a*/ 	.short	(.L_15 - .L_14)
.L_14:
        /*000c*/ 	.word	0x00000000
        /*0010*/ 	.short	0x0000
        /*0012*/ 	.short	0x0000
        /*0014*/ 	.byte	0x00, 0xf5, 0x21, 0x00


	//----- nvinfo : EIATTR_SPARSE_MMA_MASK
	.align		4
.L_15:
        /*0018*/ 	.byte	0x03, 0x50
        /*001a*/ 	.short	0x0000


	//----- nvinfo : EIATTR_MAXREG_COUNT
	.align		4
        /*001c*/ 	.byte	0x03, 0x1b
        /*001e*/ 	.short	0x00ff


	//----- nvinfo : EIATTR_MERCURY_ISA_VERSION
	.align		4
        /*0020*/ 	.byte	0x03, 0x5f
        /*0022*/ 	.short	0x0101


	//----- nvinfo : EIATTR_INT_WARP_WIDE_INSTR_OFFSETS
	.align		4
        /*0024*/ 	.byte	0x04, 0x31
        /*0026*/ 	.short	(.L_17 - .L_16)


	//   ....[0]....
.L_16:
        /*0028*/ 	.word	0x00000030


	//----- nvinfo : EIATTR_VRC_CTA_INIT_COUNT
	.align		4
.L_17:
        /*002c*/ 	.byte	0x02, 0x4a
	.zero		1
	.zero		1


	//----- nvinfo : EIATTR_EXIT_INSTR_OFFSETS
	.align		4
        /*0030*/ 	.byte	0x04, 0x1c
        /*0032*/ 	.short	(.L_19 - .L_18)


	//   ....[0]....
.L_18:
        /*0034*/ 	.word	0x00000090


	//----- nvinfo : EIATTR_CBANK_PARAM_SIZE
	.align		4
.L_19:
        /*0038*/ 	.byte	0x03, 0x19
        /*003a*/ 	.short	0x0008


	//----- nvinfo : EIATTR_PARAM_CBANK
	.align		4
        /*003c*/ 	.byte	0x04, 0x0a
        /*003e*/ 	.short	(.L_21 - .L_20)
	.align		4
.L_20:
        /*0040*/ 	.word	index@(.nv.constant0._Z12atomicGlobalPi)
        /*0044*/ 	.short	0x0380
        /*0046*/ 	.short	0x0008


	//----- nvinfo : EIATTR_SW_WAR
	.align		4
.L_21:
        /*0048*/ 	.byte	0x04, 0x36
        /*004a*/ 	.short	(.L_23 - .L_22)
.L_22:
        /*004c*/ 	.word	0x00000008
.L_23:


//--------------------- .nv.info._Z19threadCountDataRacePi --------------------------
	.section	.nv.info._Z19threadCountDataRacePi,"",@"SHT_CUDA_INFO"
	.sectionflags	@""
	.align	4


	//----- nvinfo : EIATTR_CUDA_API_VERSION
	.align		4
        /*0000*/ 	.byte	0x04, 0x37
        /*0002*/ 	.short	(.L_25 - .L_24)
.L_24:
        /*0004*/ 	.word	0x00000082


	//----- nvinfo : EIATTR_KPARAM_INFO
	.align		4
.L_25:
        /*0008*/ 	.byte	0x04, 0x17
        /*000a*/ 	.short	(.L_27 - .L_26)
.L_26:
        /*000c*/ 	.word	0x00000000
        /*0010*/ 	.short	0x0000
        /*0012*/ 	.short	0x0000
        /*0014*/ 	.byte	0x00, 0xf5, 0x21, 0x00


	//----- nvinfo : EIATTR_SPARSE_MMA_MASK
	.align		4
.L_27:
        /*0018*/ 	.byte	0x03, 0x50
        /*001a*/ 	.short	0x0000


	//----- nvinfo : EIATTR_MAXREG_COUNT
	.align		4
        /*001c*/ 	.byte	0x03, 0x1b
        /*001e*/ 	.short	0x00ff


	//----- nvinfo : EIATTR_MERCURY_ISA_VERSION
	.align		4
        /*0020*/ 	.byte	0x03, 0x5f
        /*0022*/ 	.short	0x0101


	//----- nvinfo : EIATTR_VRC_CTA_INIT_COUNT
	.align		4
        /*0024*/ 	.byte	0x02, 0x4a
	.zero		1
	.zero		1


	//----- nvinfo : EIATTR_EXIT_INSTR_OFFSETS
	.align		4
        /*0028*/ 	.byte	0x04, 0x1c
        /*002a*/ 	.short	(.L_29 - .L_28)


	//   ....[0]....
.L_28:
        /*002c*/ 	.word	0x00000060


	//----- nvinfo : EIATTR_CBANK_PARAM_SIZE
	.align		4
.L_29:
        /*0030*/ 	.byte	0x03, 0x19
        /*0032*/ 	.short	0x0008


	//----- nvinfo : EIATTR_PARAM_CBANK
	.align		4
        /*0034*/ 	.byte	0x04, 0x0a
        /*0036*/ 	.short	(.L_31 - .L_30)
	.align		4
.L_30:
        /*0038*/ 	.word	index@(.nv.constant0._Z19threadCountDataRacePi)
        /*003c*/ 	.short	0x0380
        /*003e*/ 	.short	0x0008


	//----- nvinfo : EIATTR_SW_WAR
	.align		4
.L_31:
        /*0040*/ 	.byte	0x04, 0x36
        /*0042*/ 	.short	(.L_33 - .L_32)
.L_32:
        /*0044*/ 	.word	0x00000008
.L_33:


//--------------------- .nv.callgraph             --------------------------
	.section	.nv.callgraph,"",@"SHT_CUDA_CALLGRAPH"
	.align	4
	.sectionentsize	8
	.align		4
        /*0000*/ 	.word	0x00000000
	.align		4
        /*0004*/ 	.word	0xffffffff
	.align		4
        /*0008*/ 	.word	0x00000000
	.align		4
        /*000c*/ 	.word	0xfffffffe
	.align		4
        /*0010*/ 	.word	0x00000000
	.align		4
        /*0014*/ 	.word	0xfffffffd
	.align		4
        /*0018*/ 	.word	0x00000000
	.align		4
        /*001c*/ 	.word	0xfffffffc


//--------------------- .text._Z12atomicGlobalPi  --------------------------
	.section	.text._Z12atomicGlobalPi,"ax",@progbits
	.align	128
        .global         _Z12atomicGlobalPi
        .type           _Z12atomicGlobalPi,@function
        .size           _Z12atomicGlobalPi,(.L_x_2 - _Z12atomicGlobalPi)
        .other          _Z12atomicGlobalPi,@"STO_CUDA_ENTRY STV_DEFAULT"
_Z12atomicGlobalPi:
.text._Z12atomicGlobalPi:
[----:B------:R-:W-:Y:S01]  /*0000*/  LDC R1, c[0x0][0x37c] ;  /* 0x0000df00ff017b82 */ /* 0x000fe20000000800 */
[----:B------:R-:W0:Y:S07]  /*0010*/  S2R R0, SR_LANEID ;  /* 0x0000000000007919 */ /* 0x000e2e0000000000 */
[----:B------:R-:W1:Y:S01]  /*0020*/  LDC.64 R2, c[0x0][0x380] ;  /* 0x0000e000ff027b82 */ /* 0x000e620000000a00 */
[----:B------:R-:W-:Y:S01]  /*0030*/  VOTEU.ANY UR6, UPT, PT ;  /* 0x0000000000067886 */ /* 0x000fe200038e0100 */
[----:B------:R-:W1:Y:S01]  /*0040*/  LDCU.64 UR4, c[0x0][0x358] ;  /* 0x00006b00ff0477ac */ /* 0x000e620008000a00 */
[----:B------:R-:W1:Y:S01]  /*0050*/  POPC R5, UR6 ;  /* 0x0000000600057d09 */ /* 0x000e620008000000 */
[----:B------:R-:W-:-:S06]  /*0060*/  UFLO.U32 UR7, UR6 ;  /* 0x00000006000772bd */ /* 0x000fcc00080e0000 */
[----:B0-----:R-:W-:-:S13]  /*0070*/  ISETP.EQ.U32.AND P0, PT, R0, UR7, PT ;  /* 0x0000000700007c0c */ /* 0x001fda000bf02070 */
[----:B-1----:R-:W-:Y:S01]  /*0080*/  @P0 REDG.E.ADD.STRONG.GPU desc[UR4][R2.64], R5 ;  /* 0x000000050200098e */ /* 0x002fe2000c12e104 */
[----:B------:R-:W-:Y:S05]  /*0090*/  EXIT ;  /* 0x000000000000794d */ /* 0x000fea0003800000 */
.L_x_0:
[----:B------:R-:W-:-:S00]  /*00a0*/  BRA `(.L_x_0) ;  /* 0xfffffffc00fc7947 */ /* 0x000fc0000383ffff */
[----:B------:R-:W-:-:S00]  /*00b0*/  NOP ;  /* 0x0000000000007918 */ /* 0x000fc00000000000 */
        /* <DEDUP_REMOVED lines=12> */
.L_x_2:


//--------------------- .text._Z19threadCountDataRacePi --------------------------
	.section	.text._Z19threadCountDataRacePi,"ax",@progbits
	.align	128
        .global         _Z19threadCountDataRacePi
        .type           _Z19threadCountDataRacePi,@function
        .size           _Z19threadCountDataRacePi,(.L_x_3 - _Z19threadCountDataRacePi)
        .other          _Z19threadCountDataRacePi,@"STO_CUDA_ENTRY STV_DEFAULT"
_Z19threadCountDataRacePi:
.text._Z19threadCountDataRacePi:
[----:B------:R-:W-:Y:S08]  /*0000*/  LDC R1, c[0x0][0x37c] ;  /* 0x0000df00ff017b82 */ /* 0x000ff00000000800 */
[----:B------:R-:W0:Y:S01]  /*0010*/  LDC.64 R2, c[0x0][0x380] ;  /* 0x0000e000ff027b82 */ /* 0x000e220000000a00 */
[----:B------:R-:W0:Y:S02]  /*0020*/  LDCU.64 UR4, c[0x0][0x358] ;  /* 0x00006b00ff0477ac */ /* 0x000e240008000a00 */
[----:B0-----:R-:W2:Y:S02]  /*0030*/  LDG.E R0, desc[UR4][R2.64] ;  /* 0x0000000402007981 */ /* 0x001ea4000c1e1900 */
[----:B--2---:R-:W-:-:S05]  /*0040*/  IADD3 R5, PT, PT, R0, 0x1, RZ ;  /* 0x0000000100057810 */ /* 0x004fca0007ffe0ff */
[----:B------:R-:W-:Y:S01]  /*0050*/  STG.E desc[UR4][R2.64], R5 ;  /* 0x0000000502007986 */ /* 0x000fe2000c101904 */
[----:B------:R-:W-:Y:S05]  /*0060*/  EXIT ;  /* 0x000000000000794d */ /* 0x000fea0003800000 */
.L_x_1:
        /* <DEDUP_REMOVED lines=9> */
.L_x_3:


//--------------------- .nv.shared.reserved.0     --------------------------
	.section	.nv.shared.reserved.0,"aw",@nobits
	.weak		__nv_reservedSMEM_offset_0_alias
	.size		__nv_reservedSMEM_offset_0_alias, 0, 64
	.other		__nv_reservedSMEM_offset_0_alias,@"STO_CUDA_RESERVED_SHARED STV_DEFAULT"
__nv_reservedSMEM_offset_0_alias:
	.zero		0
	.zero		64


//--------------------- .nv.constant0._Z12atomicGlobalPi --------------------------
	.section	.nv.constant0._Z12atomicGlobalPi,"a",@progbits
	.sectionflags	@""
	.align	4
.nv.constant0._Z12atomicGlobalPi:
	.zero		904


//--------------------- .nv.constant0._Z19threadCountDataRacePi --------------------------
	.section	.nv.constant0._Z19threadCountDataRacePi,"a",@progbits
	.sectionflags	@""
	.align	4
.nv.constant0._Z19threadCountDataRacePi:
	.zero		904


//--------------------- SYMBOLS --------------------------

	.type		.nv.reservedSmem.offset0,@object
	.size		.nv.reservedSmem.offset0,0x4
